//
// Generated by NVIDIA NVVM Compiler
//
// Compiler Build ID: CL-36424714
// Cuda compilation tools, release 13.0, V13.0.88
// Based on NVVM 20.0.0
//

.version 9.0
.target sm_100
.address_size 64

	// .globl	_Z12helloFromGPUv
.extern .func  (.param .b32 func_retval0) vprintf
(
	.param .b64 vprintf_param_0,
	.param .b64 vprintf_param_1
)
;
.global .align 1 .b8 $str[16] = {72, 101, 108, 108, 111, 32, 102, 114, 111, 109, 32, 71, 80, 85, 10};

.visible .entry _Z12helloFromGPUv()
{
	.reg .b32 	%r<3>;
	.reg .b64 	%rd<3>;

	mov.u64 	%rd1, $str;
	cvta.global.u64 	%rd2, %rd1;
	{ // callseq 0, 0
	.param .b64 param0;
	st.param.b64 	[param0], %rd2;
	.param .b64 param1;
	st.param.b64 	[param1], 0;
	.param .b32 retval0;
	call.uni (retval0), 
	vprintf, 
	(
	param0, 
	param1
	);
	ld.param.b32 	%r1, [retval0];
	} // callseq 0
	ret;

}


// ===== COMPILED SASS (sm_100) =====

	.target	sm_100

	.elftype	@"ET_EXEC"


//--------------------- .note.nv.tkinfo           --------------------------
	.section	.note.nv.tkinfo,"",@"SHT_NOTE"
	.sectionflags	@"SHF_NOTE_NV_TKINFO"
	.tkinfo
        /*0018*/ 	.word	0x00000002
        /*0030*/ 	.string	""
        /*0030*/ 	.string	"ptxas"
        /*0030*/ 	.string	"Cuda compilation tools, release 13.0, V13.0.88"
        /*0030*/ 	.string	"Build cuda_13.0.r13.0/compiler.36424714_0"
        /*0030*/ 	.string	"-arch sm_100 -m 64 "



//--------------------- .note.nv.cuinfo           --------------------------
	.section	.note.nv.cuinfo,"",@"SHT_NOTE"
	.sectionflags	@"SHF_NOTE_NV_CUINFO"
        /*0018*/ 	.short	0x0002
        /*001a*/ 	.short	0x0064
        /*001c*/ 	.short	0x0082
	.zero		2


//--------------------- .nv.info                  --------------------------
	.section	.nv.info,"",@"SHT_CUDA_INFO"
	.align	4


	//----- nvinfo : EIATTR_REGCOUNT
	.align		4
        /*0000*/ 	.byte	0x04, 0x2f
        /*0002*/ 	.short	(.L_2 - .L_1)
	.align		4
.L_1:
        /*0004*/ 	.word	index@(_Z12helloFromGPUv)
        /*0008*/ 	.word	0x00000018


	//----- nvinfo : EIATTR_FRAME_SIZE
	.align		4
.L_2:
        /*000c*/ 	.byte	0x04, 0x11
        /*000e*/ 	.short	(.L_4 - .L_3)
	.align		4
.L_3:
        /*0010*/ 	.word	index@(_Z12helloFromGPUv)
        /*0014*/ 	.word	0x00000000


	//----- nvinfo : EIATTR_MIN_STACK_SIZE
	.align		4
.L_4:
        /*0018*/ 	.byte	0x04, 0x12
        /*001a*/ 	.short	(.L_6 - .L_5)
	.align		4
.L_5:
        /*001c*/ 	.word	index@(_Z12helloFromGPUv)
        /*0020*/ 	.word	0x00000000
.L_6:


//--------------------- .nv.compat                --------------------------
	.section	.nv.compat,"",@"SHT_CUDA_COMPAT_INFO"
	.align	4
        /*0000*/ 	.byte	0x02, 0x09, 0x00, 0x00, 0x02, 0x02, 0x01, 0x00, 0x02, 0x05, 0x05, 0x00, 0x03, 0x07, 0x01, 0x01
        /*0010*/ 	.byte	0x02, 0x03, 0x00, 0x00, 0x02, 0x06, 0x01, 0x00, 0x04, 0x0b, 0x08, 0x00, 0x09, 0x00, 0x00, 0x00
        /*0020*/ 	.byte	0x00, 0x00, 0x00, 0x00


//--------------------- .nv.info._Z12helloFromGPUv --------------------------
	.section	.nv.info._Z12helloFromGPUv,"",@"SHT_CUDA_INFO"
	.sectionflags	@""
	.align	4


	//----- nvinfo : EIATTR_CUDA_API_VERSION
	.align		4
        /*0000*/ 	.byte	0x04, 0x37
        /*0002*/ 	.short	(.L_8 - .L_7)
.L_7:
        /*0004*/ 	.word	0x00000082


	//----- nvinfo : EIATTR_SPARSE_MMA_MASK
	.align		4
.L_8:
        /*0008*/ 	.byte	0x03, 0x50
        /*000a*/ 	.short	0x0000


	//----- nvinfo : EIATTR_MAXREG_COUNT
	.align		4
        /*000c*/ 	.byte	0x03, 0x1b
        /*000e*/ 	.short	0x00ff


	//----- nvinfo : EIATTR_EXTERNS
	.align		4
        /*0010*/ 	.byte	0x04, 0x0f
        /*0012*/ 	.short	(.L_10 - .L_9)


	//   ....[0]....
	.align		4
.L_9:
        /*0014*/ 	.word	index@(vprintf)


	//----- nvinfo : EIATTR_MERCURY_ISA_VERSION
	.align		4
.L_10:
        /*0018*/ 	.byte	0x03, 0x5f
        /*001a*/ 	.short	0x0101


	//----- nvinfo : EIATTR_VRC_CTA_INIT_COUNT
	.align		4
        /*001c*/ 	.byte	0x02, 0x4a
	.zero		1
	.zero		1


	//----- nvinfo : EIATTR_SYSCALL_OFFSETS
	.align		4
        /*0020*/ 	.byte	0x04, 0x46
        /*0022*/ 	.short	(.L_12 - .L_11)


	//   ....[0]....
.L_11:
        /*0024*/ 	.word	0x00000080


	//----- nvinfo : EIATTR_EXIT_INSTR_OFFSETS
	.align		4
.L_12:
        /*0028*/ 	.byte	0x04, 0x1c
        /*002a*/ 	.short	(.L_14 - .L_13)


	//   ....[0]....
.L_13:
        /*002c*/ 	.word	0x00000090


	//----- nvinfo : EIATTR_SW_WAR
	.align		4
.L_14:
        /*0030*/ 	.byte	0x04, 0x36
        /*0032*/ 	.short	(.L_16 - .L_15)
.L_15:
        /*0034*/ 	.word	0x00000008
.L_16:


//--------------------- .nv.callgraph             --------------------------
	.section	.nv.callgraph,"",@"SHT_CUDA_CALLGRAPH"
	.align	4
	.sectionentsize	8
	.align		4
        /*0000*/ 	.word	0x00000000
	.align		4
        /*0004*/ 	.word	0xffffffff
	.align		4
        /*0008*/ 	.word	index@(_Z12helloFromGPUv)
	.align		4
        /*000c*/ 	.word	index@(vprintf)
	.align		4
        /*0010*/ 	.word	0x00000000
	.align		4
        /*0014*/ 	.word	0xfffffffe
	.align		4
        /*0018*/ 	.word	0x00000000
	.align		4
        /*001c*/ 	.word	0xfffffffd
	.align		4
        /*0020*/ 	.word	0x00000000
	.align		4
        /*0024*/ 	.word	0xfffffffc


//--------------------- .nv.constant4             --------------------------
	.section	.nv.constant4,"a",@progbits
	.align	8
	.align		8
.nv.constant4:
        /*0000*/ 	.dword	vprintf
	.align		8
        /*0008*/ 	.dword	$str


//--------------------- .text._Z12helloFromGPUv   --------------------------
	.section	.text._Z12helloFromGPUv,"ax",@progbits
	.align	128
        .global         _Z12helloFromGPUv
        .type           _Z12helloFromGPUv,@function
        .size           _Z12helloFromGPUv,(.L_x_2 - _Z12helloFromGPUv)
        .other          _Z12helloFromGPUv,@"STO_CUDA_ENTRY STV_DEFAULT"
_Z12helloFromGPUv:
.text._Z12helloFromGPUv:
[----:B------:R-:W0:Y:S01]  /*0000*/  LDC R1, c[0x0][0x37c] ;  /* 0x0000df00ff017b82 */ /* 0x000e220000000800 */
[----:B------:R-:W-:Y:S01]  /*0010*/  MOV R0, 0x0 ;  /* 0x0000000000007802 */ /* 0x000fe20000000f00 */
[----:B------:R-:W1:Y:S01]  /*0020*/  LDCU.64 UR4, c[0x4][0x8] ;  /* 0x01000100ff0477ac */ /* 0x000e620008000a00 */
[----:B------:R-:W-:-:S05]  /*0030*/  CS2R R6, SRZ ;  /* 0x0000000000067805 */ /* 0x000fca000001ff00 */
[----:B------:R2:W3:Y:S01]  /*0040*/  LDC.64 R2, c[0x4][R0] ;  /* 0x0100000000027b82 */ /* 0x0004e20000000a00 */
[----:B-1----:R-:W-:Y:S02]  /*0050*/  IMAD.U32 R4, RZ, RZ, UR4 ;  /* 0x00000004ff047e24 */ /* 0x002fe4000f8e00ff */
[----:B--2---:R-:W-:-:S07]  /*0060*/  IMAD.U32 R5, RZ, RZ, UR5 ;  /* 0x00000005ff057e24 */ /* 0x004fce000f8e00ff */
[----:B------:R-:W-:-:S07]  /*0070*/  LEPC R20, `(.L_x_0) ;  /* 0x000000001014794e */ /* 0x000fce0000000000 */
[----:B0--3--:R-:W-:Y:S05]  /*0080*/  CALL.ABS.NOINC R2 ;  /* 0x0000000002007343 */ /* 0x009fea0003c00000 */
.L_x_0:
[----:B------:R-:W-:Y:S05]  /*0090*/  EXIT ;  /* 0x000000000000794d */ /* 0x000fea0003800000 */
.L_x_1:
[----:B------:R-:W-:-:S00]  /*00a0*/  BRA `(.L_x_1) ;  /* 0xfffffffc00fc7947 */ /* 0x000fc0000383ffff */
[----:B------:R-:W-:-:S00]  /*00b0*/  NOP ;  /* 0x0000000000007918 */ /* 0x000fc00000000000 */
        /* <DEDUP_REMOVED lines=12> */
.L_x_2:


//--------------------- .nv.global.init           --------------------------
	.section	.nv.global.init,"aw",@progbits
.nv.global.init:
	.type		$str,@object
	.size		$str,(.L_0 - $str)
$str:
        /*0000*/ 	.byte	0x48, 0x65, 0x6c, 0x6c, 0x6f, 0x20, 0x66, 0x72, 0x6f, 0x6d, 0x20, 0x47, 0x50, 0x55, 0x0a, 0x00
.L_0:


//--------------------- .nv.shared.reserved.0     --------------------------
	.section	.nv.shared.reserved.0,"aw",@nobits
	.weak		__nv_reservedSMEM_offset_0_alias
	.size		__nv_reservedSMEM_offset_0_alias, 0, 64
	.other		__nv_reservedSMEM_offset_0_alias,@"STO_CUDA_RESERVED_SHARED STV_DEFAULT"
__nv_reservedSMEM_offset_0_alias:
	.zero		0
	.zero		64


//--------------------- .nv.constant0._Z12helloFromGPUv --------------------------
	.section	.nv.constant0._Z12helloFromGPUv,"a",@progbits
	.sectionflags	@""
	.align	4
.nv.constant0._Z12helloFromGPUv:
	.zero		896


//--------------------- SYMBOLS --------------------------

	.type		.nv.reservedSmem.offset0,@object
	.size		.nv.reservedSmem.offset0,0x4
	.type		vprintf,@function
